//
// Generated by NVIDIA NVVM Compiler
//
// Compiler Build ID: CL-36424714
// Cuda compilation tools, release 13.0, V13.0.88
// Based on NVVM 20.0.0
//

.version 9.0
.target sm_100
.address_size 64

	// .globl	_Z7GPU_SUMPfS_S_i

.visible .entry _Z7GPU_SUMPfS_S_i(
	.param .u64 .ptr .align 1 _Z7GPU_SUMPfS_S_i_param_0,
	.param .u64 .ptr .align 1 _Z7GPU_SUMPfS_S_i_param_1,
	.param .u64 .ptr .align 1 _Z7GPU_SUMPfS_S_i_param_2,
	.param .u32 _Z7GPU_SUMPfS_S_i_param_3
)
{
	.reg .pred 	%p<2>;
	.reg .b32 	%r<6>;
	.reg .b32 	%f<4>;
	.reg .b64 	%rd<11>;

	ld.param.u64 	%rd1, [_Z7GPU_SUMPfS_S_i_param_0];
	ld.param.u64 	%rd2, [_Z7GPU_SUMPfS_S_i_param_1];
	ld.param.u64 	%rd3, [_Z7GPU_SUMPfS_S_i_param_2];
	ld.param.u32 	%r2, [_Z7GPU_SUMPfS_S_i_param_3];
	mov.u32 	%r3, %tid.x;
	mov.u32 	%r4, %ctaid.x;
	mov.u32 	%r5, %ntid.x;
	mad.lo.s32 	%r1, %r4, %r5, %r3;
	setp.ge.s32 	%p1, %r1, %r2;
	@%p1 bra 	$L__BB0_2;
	cvta.to.global.u64 	%rd4, %rd1;
	cvta.to.global.u64 	%rd5, %rd2;
	cvta.to.global.u64 	%rd6, %rd3;
	mul.wide.s32 	%rd7, %r1, 4;
	add.s64 	%rd8, %rd4, %rd7;
	ld.global.f32 	%f1, [%rd8];
	add.s64 	%rd9, %rd5, %rd7;
	ld.global.f32 	%f2, [%rd9];
	add.f32 	%f3, %f1, %f2;
	add.s64 	%rd10, %rd6, %rd7;
	st.global.f32 	[%rd10], %f3;
$L__BB0_2:
	ret;

}


// ===== COMPILED SASS (sm_100) =====

	.target	sm_100

	.elftype	@"ET_EXEC"


//--------------------- .note.nv.tkinfo           --------------------------
	.section	.note.nv.tkinfo,"",@"SHT_NOTE"
	.sectionflags	@"SHF_NOTE_NV_TKINFO"
	.tkinfo
        /*0018*/ 	.word	0x00000002
        /*0030*/ 	.string	""
        /*0030*/ 	.string	"ptxas"
        /*0030*/ 	.string	"Cuda compilation tools, release 13.0, V13.0.88"
        /*0030*/ 	.string	"Build cuda_13.0.r13.0/compiler.36424714_0"
        /*0030*/ 	.string	"-arch sm_100 -m 64 "



//--------------------- .note.nv.cuinfo           --------------------------
	.section	.note.nv.cuinfo,"",@"SHT_NOTE"
	.sectionflags	@"SHF_NOTE_NV_CUINFO"
        /*0018*/ 	.short	0x0002
        /*001a*/ 	.short	0x0064
        /*001c*/ 	.short	0x0082
	.zero		2


//--------------------- .nv.info                  --------------------------
	.section	.nv.info,"",@"SHT_CUDA_INFO"
	.align	4


	//----- nvinfo : EIATTR_REGCOUNT
	.align		4
        /*0000*/ 	.byte	0x04, 0x2f
        /*0002*/ 	.short	(.L_1 - .L_0)
	.align		4
.L_0:
        /*0004*/ 	.word	index@(_Z7GPU_SUMPfS_S_i)
        /*0008*/ 	.word	0x0000000c


	//----- nvinfo : EIATTR_FRAME_SIZE
	.align		4
.L_1:
        /*000c*/ 	.byte	0x04, 0x11
        /*000e*/ 	.short	(.L_3 - .L_2)
	.align		4
.L_2:
        /*0010*/ 	.word	index@(_Z7GPU_SUMPfS_S_i)
        /*0014*/ 	.word	0x00000000


	//----- nvinfo : EIATTR_MIN_STACK_SIZE
	.align		4
.L_3:
        /*0018*/ 	.byte	0x04, 0x12
        /*001a*/ 	.short	(.L_5 - .L_4)
	.align		4
.L_4:
        /*001c*/ 	.word	index@(_Z7GPU_SUMPfS_S_i)
        /*0020*/ 	.word	0x00000000
.L_5:


//--------------------- .nv.compat                --------------------------
	.section	.nv.compat,"",@"SHT_CUDA_COMPAT_INFO"
	.align	4
        /*0000*/ 	.byte	0x02, 0x09, 0x00, 0x00, 0x02, 0x02, 0x01, 0x00, 0x02, 0x05, 0x05, 0x00, 0x03, 0x07, 0x01, 0x01
        /*0010*/ 	.byte	0x02, 0x03, 0x00, 0x00, 0x02, 0x06, 0x01, 0x00, 0x04, 0x0b, 0x08, 0x00, 0x09, 0x00, 0x00, 0x00
        /*0020*/ 	.byte	0x00, 0x00, 0x00, 0x00


//--------------------- .nv.info._Z7GPU_SUMPfS_S_i --------------------------
	.section	.nv.info._Z7GPU_SUMPfS_S_i,"",@"SHT_CUDA_INFO"
	.sectionflags	@""
	.align	4


	//----- nvinfo : EIATTR_CUDA_API_VERSION
	.align		4
        /*0000*/ 	.byte	0x04, 0x37
        /*0002*/ 	.short	(.L_7 - .L_6)
.L_6:
        /*0004*/ 	.word	0x00000082


	//----- nvinfo : EIATTR_KPARAM_INFO
	.align		4
.L_7:
        /*0008*/ 	.byte	0x04, 0x17
        /*000a*/ 	.short	(.L_9 - .L_8)
.L_8:
        /*000c*/ 	.word	0x00000000
        /*0010*/ 	.short	0x0003
        /*0012*/ 	.short	0x0018
        /*0014*/ 	.byte	0x00, 0xf0, 0x11, 0x00


	//----- nvinfo : EIATTR_KPARAM_INFO
	.align		4
.L_9:
        /*0018*/ 	.byte	0x04, 0x17
        /*001a*/ 	.short	(.L_11 - .L_10)
.L_10:
        /*001c*/ 	.word	0x00000000
        /*0020*/ 	.short	0x0002
        /*0022*/ 	.short	0x0010
        /*0024*/ 	.byte	0x00, 0xf5, 0x21, 0x00


	//----- nvinfo : EIATTR_KPARAM_INFO
	.align		4
.L_11:
        /*0028*/ 	.byte	0x04, 0x17
        /*002a*/ 	.short	(.L_13 - .L_12)
.L_12:
        /*002c*/ 	.word	0x00000000
        /*0030*/ 	.short	0x0001
        /*0032*/ 	.short	0x0008
        /*0034*/ 	.byte	0x00, 0xf5, 0x21, 0x00


	//----- nvinfo : EIATTR_KPARAM_INFO
	.align		4
.L_13:
        /*0038*/ 	.byte	0x04, 0x17
        /*003a*/ 	.short	(.L_15 - .L_14)
.L_14:
        /*003c*/ 	.word	0x00000000
        /*0040*/ 	.short	0x0000
        /*0042*/ 	.short	0x0000
        /*0044*/ 	.byte	0x00, 0xf5, 0x21, 0x00


	//----- nvinfo : EIATTR_SPARSE_MMA_MASK
	.align		4
.L_15:
        /*0048*/ 	.byte	0x03, 0x50
        /*004a*/ 	.short	0x0000


	//----- nvinfo : EIATTR_MAXREG_COUNT
	.align		4
        /*004c*/ 	.byte	0x03, 0x1b
        /*004e*/ 	.short	0x00ff


	//----- nvinfo : EIATTR_MERCURY_ISA_VERSION
	.align		4
        /*0050*/ 	.byte	0x03, 0x5f
        /*0052*/ 	.short	0x0101


	//----- nvinfo : EIATTR_VRC_CTA_INIT_COUNT
	.align		4
        /*0054*/ 	.byte	0x02, 0x4a
	.zero		1
	.zero		1


	//----- nvinfo : EIATTR_EXIT_INSTR_OFFSETS
	.align		4
        /*0058*/ 	.byte	0x04, 0x1c
        /*005a*/ 	.short	(.L_17 - .L_16)


	//   ....[0]....
.L_16:
        /*005c*/ 	.word	0x00000070


	//   ....[1]....
        /*0060*/ 	.word	0x00000130


	//----- nvinfo : EIATTR_CBANK_PARAM_SIZE
	.align		4
.L_17:
        /*0064*/ 	.byte	0x03, 0x19
        /*0066*/ 	.short	0x001c


	//----- nvinfo : EIATTR_PARAM_CBANK
	.align		4
        /*0068*/ 	.byte	0x04, 0x0a
        /*006a*/ 	.short	(.L_19 - .L_18)
	.align		4
.L_18:
        /*006c*/ 	.word	index@(.nv.constant0._Z7GPU_SUMPfS_S_i)
        /*0070*/ 	.short	0x0380
        /*0072*/ 	.short	0x001c


	//----- nvinfo : EIATTR_SW_WAR
	.align		4
.L_19:
        /*0074*/ 	.byte	0x04, 0x36
        /*0076*/ 	.short	(.L_21 - .L_20)
.L_20:
        /*0078*/ 	.word	0x00000008
.L_21:


//--------------------- .nv.callgraph             --------------------------
	.section	.nv.callgraph,"",@"SHT_CUDA_CALLGRAPH"
	.align	4
	.sectionentsize	8
	.align		4
        /*0000*/ 	.word	0x00000000
	.align		4
        /*0004*/ 	.word	0xffffffff
	.align		4
        /*0008*/ 	.word	0x00000000
	.align		4
        /*000c*/ 	.word	0xfffffffe
	.align		4
        /*0010*/ 	.word	0x00000000
	.align		4
        /*0014*/ 	.word	0xfffffffd
	.align		4
        /*0018*/ 	.word	0x00000000
	.align		4
        /*001c*/ 	.word	0xfffffffc


//--------------------- .text._Z7GPU_SUMPfS_S_i   --------------------------
	.section	.text._Z7GPU_SUMPfS_S_i,"ax",@progbits
	.align	128
        .global         _Z7GPU_SUMPfS_S_i
        .type           _Z7GPU_SUMPfS_S_i,@function
        .size           _Z7GPU_SUMPfS_S_i,(.L_x_1 - _Z7GPU_SUMPfS_S_i)
        .other          _Z7GPU_SUMPfS_S_i,@"STO_CUDA_ENTRY STV_DEFAULT"
_Z7GPU_SUMPfS_S_i:
.text._Z7GPU_SUMPfS_S_i:
[----:B------:R-:W-:Y:S01]  /*0000*/  LDC R1, c[0x0][0x37c] ;  /* 0x0000df00ff017b82 */ /* 0x000fe20000000800 */
[----:B------:R-:W0:Y:S07]  /*0010*/  S2R R9, SR_TID.X ;  /* 0x0000000000097919 */ /* 0x000e2e0000002100 */
[----:B------:R-:W0:Y:S01]  /*0020*/  S2UR UR4, SR_CTAID.X ;  /* 0x00000000000479c3 */ /* 0x000e220000002500 */
[----:B------:R-:W1:Y:S07]  /*0030*/  LDCU UR5, c[0x0][0x398] ;  /* 0x00007300ff0577ac */ /* 0x000e6e0008000800 */
[----:B------:R-:W0:Y:S02]  /*0040*/  LDC R0, c[0x0][0x360] ;  /* 0x0000d800ff007b82 */ /* 0x000e240000000800 */
[----:B0-----:R-:W-:-:S05]  /*0050*/  IMAD R9, R0, UR4, R9 ;  /* 0x0000000400097c24 */ /* 0x001fca000f8e0209 */
[----:B-1----:R-:W-:-:S13]  /*0060*/  ISETP.GE.AND P0, PT, R9, UR5, PT ;  /* 0x0000000509007c0c */ /* 0x002fda000bf06270 */
[----:B------:R-:W-:Y:S05]  /*0070*/  @P0 EXIT ;  /* 0x000000000000094d */ /* 0x000fea0003800000 */
[----:B------:R-:W0:Y:S01]  /*0080*/  LDC.64 R2, c[0x0][0x380] ;  /* 0x0000e000ff027b82 */ /* 0x000e220000000a00 */
[----:B------:R-:W1:Y:S07]  /*0090*/  LDCU.64 UR4, c[0x0][0x358] ;  /* 0x00006b00ff0477ac */ /* 0x000e6e0008000a00 */
[----:B------:R-:W2:Y:S08]  /*00a0*/  LDC.64 R4, c[0x0][0x388] ;  /* 0x0000e200ff047b82 */ /* 0x000eb00000000a00 */
[----:B------:R-:W3:Y:S01]  /*00b0*/  LDC.64 R6, c[0x0][0x390] ;  /* 0x0000e400ff067b82 */ /* 0x000ee20000000a00 */
[----:B0-----:R-:W-:-:S06]  /*00c0*/  IMAD.WIDE R2, R9, 0x4, R2 ;  /* 0x0000000409027825 */ /* 0x001fcc00078e0202 */
[----:B-1----:R-:W4:Y:S01]  /*00d0*/  LDG.E R2, desc[UR4][R2.64] ;  /* 0x0000000402027981 */ /* 0x002f22000c1e1900 */
[----:B--2---:R-:W-:-:S06]  /*00e0*/  IMAD.WIDE R4, R9, 0x4, R4 ;  /* 0x0000000409047825 */ /* 0x004fcc00078e0204 */
[----:B------:R-:W4:Y:S01]  /*00f0*/  LDG.E R5, desc[UR4][R4.64] ;  /* 0x0000000404057981 */ /* 0x000f22000c1e1900 */
[----:B---3--:R-:W-:-:S04]  /*0100*/  IMAD.WIDE R6, R9, 0x4, R6 ;  /* 0x0000000409067825 */ /* 0x008fc800078e0206 */
[----:B----4-:R-:W-:-:S05]  /*0110*/  FADD R9, R2, R5 ;  /* 0x0000000502097221 */ /* 0x010fca0000000000 */
[----:B------:R-:W-:Y:S01]  /*0120*/  STG.E desc[UR4][R6.64], R9 ;  /* 0x0000000906007986 */ /* 0x000fe2000c101904 */
[----:B------:R-:W-:Y:S05]  /*0130*/  EXIT ;  /* 0x000000000000794d */ /* 0x000fea0003800000 */
.L_x_0:
[----:B------:R-:W-:-:S00]  /*0140*/  BRA `(.L_x_0) ;  /* 0xfffffffc00fc7947 */ /* 0x000fc0000383ffff */
[----:B------:R-:W-:-:S00]  /*0150*/  NOP ;  /* 0x0000000000007918 */ /* 0x000fc00000000000 */
        /* <DEDUP_REMOVED lines=10> */
.L_x_1:


//--------------------- .nv.shared.reserved.0     --------------------------
	.section	.nv.shared.reserved.0,"aw",@nobits
	.weak		__nv_reservedSMEM_offset_0_alias
	.size		__nv_reservedSMEM_offset_0_alias, 0, 64
	.other		__nv_reservedSMEM_offset_0_alias,@"STO_CUDA_RESERVED_SHARED STV_DEFAULT"
__nv_reservedSMEM_offset_0_alias:
	.zero		0
	.zero		64


//--------------------- .nv.constant0._Z7GPU_SUMPfS_S_i --------------------------
	.section	.nv.constant0._Z7GPU_SUMPfS_S_i,"a",@progbits
	.sectionflags	@""
	.align	4
.nv.constant0._Z7GPU_SUMPfS_S_i:
	.zero		924


//--------------------- SYMBOLS --------------------------

	.type		.nv.reservedSmem.offset0,@object
	.size		.nv.reservedSmem.offset0,0x4
